//
// Generated by NVIDIA NVVM Compiler
//
// Compiler Build ID: CL-36424714
// Cuda compilation tools, release 13.0, V13.0.88
// Based on NVVM 20.0.0
//

.version 9.0
.target sm_100
.address_size 64

	// .globl	_Z18hillis_steele_scanPfiPi

.visible .entry _Z18hillis_steele_scanPfiPi(
	.param .u64 .ptr .align 1 _Z18hillis_steele_scanPfiPi_param_0,
	.param .u32 _Z18hillis_steele_scanPfiPi_param_1,
	.param .u64 .ptr .align 1 _Z18hillis_steele_scanPfiPi_param_2
)
{
	.reg .pred 	%p<7>;
	.reg .b32 	%r<19>;
	.reg .b32 	%f<4>;
	.reg .b64 	%rd<9>;

	ld.param.u64 	%rd4, [_Z18hillis_steele_scanPfiPi_param_0];
	ld.param.u32 	%r7, [_Z18hillis_steele_scanPfiPi_param_1];
	ld.param.u64 	%rd3, [_Z18hillis_steele_scanPfiPi_param_2];
	cvta.to.global.u64 	%rd1, %rd4;
	mov.u32 	%r9, %tid.x;
	mov.u32 	%r10, %ctaid.x;
	mov.u32 	%r11, %ntid.x;
	mad.lo.s32 	%r1, %r10, %r11, %r9;
	setp.lt.s32 	%p1, %r7, 2;
	mov.b32 	%r18, 0;
	@%p1 bra 	$L__BB0_5;
	mul.wide.s32 	%rd5, %r1, 4;
	add.s64 	%rd2, %rd1, %rd5;
	mov.b32 	%r18, 0;
	mov.b32 	%r16, 1;
$L__BB0_2:
	setp.ge.s32 	%p2, %r1, %r7;
	setp.lt.s32 	%p3, %r1, %r16;
	or.pred  	%p4, %p2, %p3;
	@%p4 bra 	$L__BB0_4;
	sub.s32 	%r14, %r1, %r16;
	mul.wide.s32 	%rd6, %r14, 4;
	add.s64 	%rd7, %rd1, %rd6;
	ld.global.f32 	%f1, [%rd7];
	ld.global.f32 	%f2, [%rd2];
	add.f32 	%f3, %f1, %f2;
	st.global.f32 	[%rd2], %f3;
$L__BB0_4:
	bar.sync 	0;
	add.s32 	%r18, %r18, 1;
	shl.b32 	%r16, %r16, 1;
	setp.lt.s32 	%p5, %r16, %r7;
	@%p5 bra 	$L__BB0_2;
$L__BB0_5:
	setp.ne.s32 	%p6, %r1, 0;
	@%p6 bra 	$L__BB0_7;
	cvta.to.global.u64 	%rd8, %rd3;
	atom.global.add.u32 	%r15, [%rd8], %r18;
$L__BB0_7:
	ret;

}


// ===== COMPILED SASS (sm_100) =====

	.target	sm_100

	.elftype	@"ET_EXEC"


//--------------------- .note.nv.tkinfo           --------------------------
	.section	.note.nv.tkinfo,"",@"SHT_NOTE"
	.sectionflags	@"SHF_NOTE_NV_TKINFO"
	.tkinfo
        /*0018*/ 	.word	0x00000002
        /*0030*/ 	.string	""
        /*0030*/ 	.string	"ptxas"
        /*0030*/ 	.string	"Cuda compilation tools, release 13.0, V13.0.88"
        /*0030*/ 	.string	"Build cuda_13.0.r13.0/compiler.36424714_0"
        /*0030*/ 	.string	"-arch sm_100 -m 64 "



//--------------------- .note.nv.cuinfo           --------------------------
	.section	.note.nv.cuinfo,"",@"SHT_NOTE"
	.sectionflags	@"SHF_NOTE_NV_CUINFO"
        /*0018*/ 	.short	0x0002
        /*001a*/ 	.short	0x0064
        /*001c*/ 	.short	0x0082
	.zero		2


//--------------------- .nv.info                  --------------------------
	.section	.nv.info,"",@"SHT_CUDA_INFO"
	.align	4


	//----- nvinfo : EIATTR_REGCOUNT
	.align		4
        /*0000*/ 	.byte	0x04, 0x2f
        /*0002*/ 	.short	(.L_1 - .L_0)
	.align		4
.L_0:
        /*0004*/ 	.word	index@(_Z18hillis_steele_scanPfiPi)
        /*0008*/ 	.word	0x0000000e


	//----- nvinfo : EIATTR_FRAME_SIZE
	.align		4
.L_1:
        /*000c*/ 	.byte	0x04, 0x11
        /*000e*/ 	.short	(.L_3 - .L_2)
	.align		4
.L_2:
        /*0010*/ 	.word	index@(_Z18hillis_steele_scanPfiPi)
        /*0014*/ 	.word	0x00000000


	//----- nvinfo : EIATTR_MIN_STACK_SIZE
	.align		4
.L_3:
        /*0018*/ 	.byte	0x04, 0x12
        /*001a*/ 	.short	(.L_5 - .L_4)
	.align		4
.L_4:
        /*001c*/ 	.word	index@(_Z18hillis_steele_scanPfiPi)
        /*0020*/ 	.word	0x00000000
.L_5:


//--------------------- .nv.compat                --------------------------
	.section	.nv.compat,"",@"SHT_CUDA_COMPAT_INFO"
	.align	4
        /*0000*/ 	.byte	0x02, 0x09, 0x00, 0x00, 0x02, 0x02, 0x01, 0x00, 0x02, 0x05, 0x05, 0x00, 0x03, 0x07, 0x01, 0x01
        /*0010*/ 	.byte	0x02, 0x03, 0x00, 0x00, 0x02, 0x06, 0x01, 0x00, 0x04, 0x0b, 0x08, 0x00, 0x09, 0x00, 0x00, 0x00
        /*0020*/ 	.byte	0x00, 0x00, 0x00, 0x00


//--------------------- .nv.info._Z18hillis_steele_scanPfiPi --------------------------
	.section	.nv.info._Z18hillis_steele_scanPfiPi,"",@"SHT_CUDA_INFO"
	.sectionflags	@""
	.align	4


	//----- nvinfo : EIATTR_CUDA_API_VERSION
	.align		4
        /*0000*/ 	.byte	0x04, 0x37
        /*0002*/ 	.short	(.L_7 - .L_6)
.L_6:
        /*0004*/ 	.word	0x00000082


	//----- nvinfo : EIATTR_KPARAM_INFO
	.align		4
.L_7:
        /*0008*/ 	.byte	0x04, 0x17
        /*000a*/ 	.short	(.L_9 - .L_8)
.L_8:
        /*000c*/ 	.word	0x00000000
        /*0010*/ 	.short	0x0002
        /*0012*/ 	.short	0x0010
        /*0014*/ 	.byte	0x00, 0xf5, 0x21, 0x00


	//----- nvinfo : EIATTR_KPARAM_INFO
	.align		4
.L_9:
        /*0018*/ 	.byte	0x04, 0x17
        /*001a*/ 	.short	(.L_11 - .L_10)
.L_10:
        /*001c*/ 	.word	0x00000000
        /*0020*/ 	.short	0x0001
        /*0022*/ 	.short	0x0008
        /*0024*/ 	.byte	0x00, 0xf0, 0x11, 0x00


	//----- nvinfo : EIATTR_KPARAM_INFO
	.align		4
.L_11:
        /*0028*/ 	.byte	0x04, 0x17
        /*002a*/ 	.short	(.L_13 - .L_12)
.L_12:
        /*002c*/ 	.word	0x00000000
        /*0030*/ 	.short	0x0000
        /*0032*/ 	.short	0x0000
        /*0034*/ 	.byte	0x00, 0xf5, 0x21, 0x00


	//----- nvinfo : EIATTR_SPARSE_MMA_MASK
	.align		4
.L_13:
        /*0038*/ 	.byte	0x03, 0x50
        /*003a*/ 	.short	0x0000


	//----- nvinfo : EIATTR_MAXREG_COUNT
	.align		4
        /*003c*/ 	.byte	0x03, 0x1b
        /*003e*/ 	.short	0x00ff


	//----- nvinfo : EIATTR_NUM_BARRIERS
	.align		4
        /*0040*/ 	.byte	0x02, 0x4c
        /*0042*/ 	.byte	0x01
	.zero		1


	//----- nvinfo : EIATTR_MERCURY_ISA_VERSION
	.align		4
        /*0044*/ 	.byte	0x03, 0x5f
        /*0046*/ 	.short	0x0101


	//----- nvinfo : EIATTR_VRC_CTA_INIT_COUNT
	.align		4
        /*0048*/ 	.byte	0x02, 0x4a
	.zero		1
	.zero		1


	//----- nvinfo : EIATTR_EXIT_INSTR_OFFSETS
	.align		4
        /*004c*/ 	.byte	0x04, 0x1c
        /*004e*/ 	.short	(.L_15 - .L_14)


	//   ....[0]....
.L_14:
        /*0050*/ 	.word	0x000001e0


	//   ....[1]....
        /*0054*/ 	.word	0x00000210


	//----- nvinfo : EIATTR_CBANK_PARAM_SIZE
	.align		4
.L_15:
        /*0058*/ 	.byte	0x03, 0x19
        /*005a*/ 	.short	0x0018


	//----- nvinfo : EIATTR_PARAM_CBANK
	.align		4
        /*005c*/ 	.byte	0x04, 0x0a
        /*005e*/ 	.short	(.L_17 - .L_16)
	.align		4
.L_16:
        /*0060*/ 	.word	index@(.nv.constant0._Z18hillis_steele_scanPfiPi)
        /*0064*/ 	.short	0x0380
        /*0066*/ 	.short	0x0018


	//----- nvinfo : EIATTR_SW_WAR
	.align		4
.L_17:
        /*0068*/ 	.byte	0x04, 0x36
        /*006a*/ 	.short	(.L_19 - .L_18)
.L_18:
        /*006c*/ 	.word	0x00000008
.L_19:


//--------------------- .nv.callgraph             --------------------------
	.section	.nv.callgraph,"",@"SHT_CUDA_CALLGRAPH"
	.align	4
	.sectionentsize	8
	.align		4
        /*0000*/ 	.word	0x00000000
	.align		4
        /*0004*/ 	.word	0xffffffff
	.align		4
        /*0008*/ 	.word	0x00000000
	.align		4
        /*000c*/ 	.word	0xfffffffe
	.align		4
        /*0010*/ 	.word	0x00000000
	.align		4
        /*0014*/ 	.word	0xfffffffd
	.align		4
        /*0018*/ 	.word	0x00000000
	.align		4
        /*001c*/ 	.word	0xfffffffc


//--------------------- .text._Z18hillis_steele_scanPfiPi --------------------------
	.section	.text._Z18hillis_steele_scanPfiPi,"ax",@progbits
	.align	128
        .global         _Z18hillis_steele_scanPfiPi
        .type           _Z18hillis_steele_scanPfiPi,@function
        .size           _Z18hillis_steele_scanPfiPi,(.L_x_3 - _Z18hillis_steele_scanPfiPi)
        .other          _Z18hillis_steele_scanPfiPi,@"STO_CUDA_ENTRY STV_DEFAULT"
_Z18hillis_steele_scanPfiPi:
.text._Z18hillis_steele_scanPfiPi:
[----:B------:R-:W-:Y:S01]  /*0000*/  LDC R1, c[0x0][0x37c] ;  /* 0x0000df00ff017b82 */ /* 0x000fe20000000800 */
[----:B------:R-:W0:Y:S07]  /*0010*/  S2R R7, SR_TID.X ;  /* 0x0000000000077919 */ /* 0x000e2e0000002100 */
[----:B------:R-:W0:Y:S01]  /*0020*/  S2UR UR4, SR_CTAID.X ;  /* 0x00000000000479c3 */ /* 0x000e220000002500 */
[----:B------:R-:W1:Y:S01]  /*0030*/  LDCU UR5, c[0x0][0x388] ;  /* 0x00007100ff0577ac */ /* 0x000e620008000800 */
[----:B------:R-:W-:Y:S01]  /*0040*/  HFMA2 R9, -RZ, RZ, 0, 0 ;  /* 0x00000000ff097431 */ /* 0x000fe200000001ff */
[----:B------:R-:W2:Y:S05]  /*0050*/  LDCU.64 UR6, c[0x0][0x358] ;  /* 0x00006b00ff0677ac */ /* 0x000eaa0008000a00 */
[----:B------:R-:W0:Y:S01]  /*0060*/  LDC R0, c[0x0][0x360] ;  /* 0x0000d800ff007b82 */ /* 0x000e220000000800 */
[----:B-1----:R-:W-:Y:S01]  /*0070*/  UISETP.GE.AND UP0, UPT, UR5, 0x2, UPT ;  /* 0x000000020500788c */ /* 0x002fe2000bf06270 */
[----:B0-----:R-:W-:-:S05]  /*0080*/  IMAD R7, R0, UR4, R7 ;  /* 0x0000000400077c24 */ /* 0x001fca000f8e0207 */
[----:B------:R-:W-:-:S03]  /*0090*/  ISETP.NE.AND P1, PT, R7, RZ, PT ;  /* 0x000000ff0700720c */ /* 0x000fc60003f25270 */
[----:B--2---:R-:W-:Y:S10]  /*00a0*/  BRA.U !UP0, `(.L_x_0) ;  /* 0x00000001084c7547 */ /* 0x004ff4000b800000 */
[----:B------:R-:W0:Y:S01]  /*00b0*/  LDC.64 R2, c[0x0][0x380] ;  /* 0x0000e000ff027b82 */ /* 0x000e220000000a00 */
[----:B------:R-:W-:Y:S01]  /*00c0*/  MOV R9, RZ ;  /* 0x000000ff00097202 */ /* 0x000fe20000000f00 */
[----:B------:R-:W1:Y:S01]  /*00d0*/  LDCU UR5, c[0x0][0x388] ;  /* 0x00007100ff0577ac */ /* 0x000e620008000800 */
[----:B------:R-:W-:Y:S01]  /*00e0*/  UMOV UR4, 0x1 ;  /* 0x0000000100047882 */ /* 0x000fe20000000000 */
[----:B01----:R-:W-:-:S07]  /*00f0*/  IMAD.WIDE R2, R7, 0x4, R2 ;  /* 0x0000000407027825 */ /* 0x003fce00078e0202 */
.L_x_1:
[----:B------:R-:W-:-:S04]  /*0100*/  ISETP.GE.AND P0, PT, R7, UR4, PT ;  /* 0x0000000407007c0c */ /* 0x000fc8000bf06270 */
[----:B------:R-:W-:-:S13]  /*0110*/  ISETP.GE.OR P0, PT, R7, UR5, !P0 ;  /* 0x0000000507007c0c */ /* 0x000fda000c706670 */
[----:B0-----:R-:W0:Y:S01]  /*0120*/  @!P0 LDC.64 R4, c[0x0][0x380] ;  /* 0x0000e000ff048b82 */ /* 0x001e220000000a00 */
[----:B------:R-:W-:-:S05]  /*0130*/  @!P0 IADD3 R11, PT, PT, R7, -UR4, RZ ;  /* 0x80000004070b8c10 */ /* 0x000fca000fffe0ff */
[----:B0-----:R-:W-:Y:S02]  /*0140*/  @!P0 IMAD.WIDE R4, R11, 0x4, R4 ;  /* 0x000000040b048825 */ /* 0x001fe400078e0204 */
[----:B------:R-:W2:Y:S04]  /*0150*/  @!P0 LDG.E R11, desc[UR6][R2.64] ;  /* 0x00000006020b8981 */ /* 0x000ea8000c1e1900 */
[----:B------:R-:W2:Y:S01]  /*0160*/  @!P0 LDG.E R4, desc[UR6][R4.64] ;  /* 0x0000000604048981 */ /* 0x000ea2000c1e1900 */
[----:B------:R-:W-:Y:S01]  /*0170*/  USHF.L.U32 UR4, UR4, 0x1, URZ ;  /* 0x0000000104047899 */ /* 0x000fe200080006ff */
[----:B------:R-:W-:-:S03]  /*0180*/  IADD3 R9, PT, PT, R9, 0x1, RZ ;  /* 0x0000000109097810 */ /* 0x000fc60007ffe0ff */
[----:B------:R-:W-:Y:S01]  /*0190*/  UISETP.GE.AND UP0, UPT, UR4, UR5, UPT ;  /* 0x000000050400728c */ /* 0x000fe2000bf06270 */
[----:B--2---:R-:W-:-:S05]  /*01a0*/  @!P0 FADD R11, R4, R11 ;  /* 0x0000000b040b8221 */ /* 0x004fca0000000000 */
[----:B------:R0:W-:Y:S01]  /*01b0*/  @!P0 STG.E desc[UR6][R2.64], R11 ;  /* 0x0000000b02008986 */ /* 0x0001e2000c101906 */
[----:B------:R-:W-:Y:S06]  /*01c0*/  BAR.SYNC.DEFER_BLOCKING 0x0 ;  /* 0x0000000000007b1d */ /* 0x000fec0000010000 */
[----:B------:R-:W-:Y:S05]  /*01d0*/  BRA.U !UP0, `(.L_x_1) ;  /* 0xfffffffd08c87547 */ /* 0x000fea000b83ffff */
.L_x_0:
[----:B------:R-:W-:Y:S05]  /*01e0*/  @P1 EXIT ;  /* 0x000000000000194d */ /* 0x000fea0003800000 */
[----:B0-----:R-:W0:Y:S02]  /*01f0*/  LDC.64 R2, c[0x0][0x390] ;  /* 0x0000e400ff027b82 */ /* 0x001e240000000a00 */
[----:B0-----:R-:W-:Y:S01]  /*0200*/  REDG.E.ADD.STRONG.GPU desc[UR6][R2.64], R9 ;  /* 0x000000090200798e */ /* 0x001fe2000c12e106 */
[----:B------:R-:W-:Y:S05]  /*0210*/  EXIT ;  /* 0x000000000000794d */ /* 0x000fea0003800000 */
.L_x_2:
[----:B------:R-:W-:-:S00]  /*0220*/  BRA `(.L_x_2) ;  /* 0xfffffffc00fc7947 */ /* 0x000fc0000383ffff */
[----:B------:R-:W-:-:S00]  /*0230*/  NOP ;  /* 0x0000000000007918 */ /* 0x000fc00000000000 */
        /* <DEDUP_REMOVED lines=12> */
.L_x_3:


//--------------------- .nv.shared.reserved.0     --------------------------
	.section	.nv.shared.reserved.0,"aw",@nobits
	.weak		__nv_reservedSMEM_offset_0_alias
	.size		__nv_reservedSMEM_offset_0_alias, 0, 64
	.other		__nv_reservedSMEM_offset_0_alias,@"STO_CUDA_RESERVED_SHARED STV_DEFAULT"
__nv_reservedSMEM_offset_0_alias:
	.zero		0
	.zero		64


//--------------------- .nv.constant0._Z18hillis_steele_scanPfiPi --------------------------
	.section	.nv.constant0._Z18hillis_steele_scanPfiPi,"a",@progbits
	.sectionflags	@""
	.align	4
.nv.constant0._Z18hillis_steele_scanPfiPi:
	.zero		920


//--------------------- SYMBOLS --------------------------

	.type		.nv.reservedSmem.offset0,@object
	.size		.nv.reservedSmem.offset0,0x4
